//
// Generated by NVIDIA NVVM Compiler
//
// Compiler Build ID: CL-36424714
// Cuda compilation tools, release 13.0, V13.0.88
// Based on NVVM 20.0.0
//

.version 9.0
.target sm_100
.address_size 64

	// .globl	_Z15matrix_additionPfS_S_ii

.visible .entry _Z15matrix_additionPfS_S_ii(
	.param .u64 .ptr .align 1 _Z15matrix_additionPfS_S_ii_param_0,
	.param .u64 .ptr .align 1 _Z15matrix_additionPfS_S_ii_param_1,
	.param .u64 .ptr .align 1 _Z15matrix_additionPfS_S_ii_param_2,
	.param .u32 _Z15matrix_additionPfS_S_ii_param_3,
	.param .u32 _Z15matrix_additionPfS_S_ii_param_4
)
{
	.reg .pred 	%p<12>;
	.reg .b32 	%r<38>;
	.reg .b32 	%f<88>;
	.reg .b64 	%rd<26>;

	ld.param.u64 	%rd7, [_Z15matrix_additionPfS_S_ii_param_0];
	ld.param.u64 	%rd8, [_Z15matrix_additionPfS_S_ii_param_1];
	ld.param.u64 	%rd9, [_Z15matrix_additionPfS_S_ii_param_2];
	ld.param.u32 	%r23, [_Z15matrix_additionPfS_S_ii_param_3];
	ld.param.u32 	%r24, [_Z15matrix_additionPfS_S_ii_param_4];
	cvta.to.global.u64 	%rd1, %rd7;
	cvta.to.global.u64 	%rd2, %rd9;
	cvta.to.global.u64 	%rd3, %rd8;
	mov.u32 	%r25, %ctaid.x;
	mov.u32 	%r26, %ntid.x;
	mov.u32 	%r27, %tid.x;
	mad.lo.s32 	%r1, %r25, %r26, %r27;
	setp.ge.s32 	%p1, %r1, %r24;
	setp.lt.s32 	%p2, %r23, 1;
	or.pred  	%p3, %p1, %p2;
	@%p3 bra 	$L__BB0_13;
	mul.lo.s32 	%r2, %r23, %r1;
	and.b32  	%r3, %r23, 15;
	setp.lt.u32 	%p4, %r23, 16;
	mov.b32 	%r34, 0;
	@%p4 bra 	$L__BB0_4;
	and.b32  	%r34, %r23, 2147483632;
	neg.s32 	%r32, %r34;
	add.s64 	%rd4, %rd3, 32;
	add.s64 	%rd5, %rd2, 32;
	add.s64 	%rd6, %rd1, 32;
	mov.u32 	%r31, %r2;
$L__BB0_3:
	.pragma "nounroll";
	mul.wide.s32 	%rd10, %r31, 4;
	add.s64 	%rd11, %rd4, %rd10;
	add.s64 	%rd12, %rd5, %rd10;
	add.s64 	%rd13, %rd6, %rd10;
	ld.global.f32 	%f1, [%rd11+-32];
	ld.global.f32 	%f2, [%rd12+-32];
	add.f32 	%f3, %f1, %f2;
	st.global.f32 	[%rd13+-32], %f3;
	ld.global.f32 	%f4, [%rd11+-28];
	ld.global.f32 	%f5, [%rd12+-28];
	add.f32 	%f6, %f4, %f5;
	st.global.f32 	[%rd13+-28], %f6;
	ld.global.f32 	%f7, [%rd11+-24];
	ld.global.f32 	%f8, [%rd12+-24];
	add.f32 	%f9, %f7, %f8;
	st.global.f32 	[%rd13+-24], %f9;
	ld.global.f32 	%f10, [%rd11+-20];
	ld.global.f32 	%f11, [%rd12+-20];
	add.f32 	%f12, %f10, %f11;
	st.global.f32 	[%rd13+-20], %f12;
	ld.global.f32 	%f13, [%rd11+-16];
	ld.global.f32 	%f14, [%rd12+-16];
	add.f32 	%f15, %f13, %f14;
	st.global.f32 	[%rd13+-16], %f15;
	ld.global.f32 	%f16, [%rd11+-12];
	ld.global.f32 	%f17, [%rd12+-12];
	add.f32 	%f18, %f16, %f17;
	st.global.f32 	[%rd13+-12], %f18;
	ld.global.f32 	%f19, [%rd11+-8];
	ld.global.f32 	%f20, [%rd12+-8];
	add.f32 	%f21, %f19, %f20;
	st.global.f32 	[%rd13+-8], %f21;
	ld.global.f32 	%f22, [%rd11+-4];
	ld.global.f32 	%f23, [%rd12+-4];
	add.f32 	%f24, %f22, %f23;
	st.global.f32 	[%rd13+-4], %f24;
	ld.global.f32 	%f25, [%rd11];
	ld.global.f32 	%f26, [%rd12];
	add.f32 	%f27, %f25, %f26;
	st.global.f32 	[%rd13], %f27;
	ld.global.f32 	%f28, [%rd11+4];
	ld.global.f32 	%f29, [%rd12+4];
	add.f32 	%f30, %f28, %f29;
	st.global.f32 	[%rd13+4], %f30;
	ld.global.f32 	%f31, [%rd11+8];
	ld.global.f32 	%f32, [%rd12+8];
	add.f32 	%f33, %f31, %f32;
	st.global.f32 	[%rd13+8], %f33;
	ld.global.f32 	%f34, [%rd11+12];
	ld.global.f32 	%f35, [%rd12+12];
	add.f32 	%f36, %f34, %f35;
	st.global.f32 	[%rd13+12], %f36;
	ld.global.f32 	%f37, [%rd11+16];
	ld.global.f32 	%f38, [%rd12+16];
	add.f32 	%f39, %f37, %f38;
	st.global.f32 	[%rd13+16], %f39;
	ld.global.f32 	%f40, [%rd11+20];
	ld.global.f32 	%f41, [%rd12+20];
	add.f32 	%f42, %f40, %f41;
	st.global.f32 	[%rd13+20], %f42;
	ld.global.f32 	%f43, [%rd11+24];
	ld.global.f32 	%f44, [%rd12+24];
	add.f32 	%f45, %f43, %f44;
	st.global.f32 	[%rd13+24], %f45;
	ld.global.f32 	%f46, [%rd11+28];
	ld.global.f32 	%f47, [%rd12+28];
	add.f32 	%f48, %f46, %f47;
	st.global.f32 	[%rd13+28], %f48;
	add.s32 	%r32, %r32, 16;
	add.s32 	%r31, %r31, 16;
	setp.ne.s32 	%p5, %r32, 0;
	@%p5 bra 	$L__BB0_3;
$L__BB0_4:
	setp.eq.s32 	%p6, %r3, 0;
	@%p6 bra 	$L__BB0_13;
	and.b32  	%r11, %r23, 7;
	setp.lt.u32 	%p7, %r3, 8;
	@%p7 bra 	$L__BB0_7;
	add.s32 	%r29, %r34, %r2;
	mul.wide.s32 	%rd14, %r29, 4;
	add.s64 	%rd15, %rd3, %rd14;
	ld.global.f32 	%f49, [%rd15];
	add.s64 	%rd16, %rd2, %rd14;
	ld.global.f32 	%f50, [%rd16];
	add.f32 	%f51, %f49, %f50;
	add.s64 	%rd17, %rd1, %rd14;
	st.global.f32 	[%rd17], %f51;
	ld.global.f32 	%f52, [%rd15+4];
	ld.global.f32 	%f53, [%rd16+4];
	add.f32 	%f54, %f52, %f53;
	st.global.f32 	[%rd17+4], %f54;
	ld.global.f32 	%f55, [%rd15+8];
	ld.global.f32 	%f56, [%rd16+8];
	add.f32 	%f57, %f55, %f56;
	st.global.f32 	[%rd17+8], %f57;
	ld.global.f32 	%f58, [%rd15+12];
	ld.global.f32 	%f59, [%rd16+12];
	add.f32 	%f60, %f58, %f59;
	st.global.f32 	[%rd17+12], %f60;
	ld.global.f32 	%f61, [%rd15+16];
	ld.global.f32 	%f62, [%rd16+16];
	add.f32 	%f63, %f61, %f62;
	st.global.f32 	[%rd17+16], %f63;
	ld.global.f32 	%f64, [%rd15+20];
	ld.global.f32 	%f65, [%rd16+20];
	add.f32 	%f66, %f64, %f65;
	st.global.f32 	[%rd17+20], %f66;
	ld.global.f32 	%f67, [%rd15+24];
	ld.global.f32 	%f68, [%rd16+24];
	add.f32 	%f69, %f67, %f68;
	st.global.f32 	[%rd17+24], %f69;
	ld.global.f32 	%f70, [%rd15+28];
	ld.global.f32 	%f71, [%rd16+28];
	add.f32 	%f72, %f70, %f71;
	st.global.f32 	[%rd17+28], %f72;
	add.s32 	%r34, %r34, 8;
$L__BB0_7:
	setp.eq.s32 	%p8, %r11, 0;
	@%p8 bra 	$L__BB0_13;
	and.b32  	%r14, %r23, 3;
	setp.lt.u32 	%p9, %r11, 4;
	@%p9 bra 	$L__BB0_10;
	add.s32 	%r30, %r34, %r2;
	mul.wide.s32 	%rd18, %r30, 4;
	add.s64 	%rd19, %rd3, %rd18;
	ld.global.f32 	%f73, [%rd19];
	add.s64 	%rd20, %rd2, %rd18;
	ld.global.f32 	%f74, [%rd20];
	add.f32 	%f75, %f73, %f74;
	add.s64 	%rd21, %rd1, %rd18;
	st.global.f32 	[%rd21], %f75;
	ld.global.f32 	%f76, [%rd19+4];
	ld.global.f32 	%f77, [%rd20+4];
	add.f32 	%f78, %f76, %f77;
	st.global.f32 	[%rd21+4], %f78;
	ld.global.f32 	%f79, [%rd19+8];
	ld.global.f32 	%f80, [%rd20+8];
	add.f32 	%f81, %f79, %f80;
	st.global.f32 	[%rd21+8], %f81;
	ld.global.f32 	%f82, [%rd19+12];
	ld.global.f32 	%f83, [%rd20+12];
	add.f32 	%f84, %f82, %f83;
	st.global.f32 	[%rd21+12], %f84;
	add.s32 	%r34, %r34, 4;
$L__BB0_10:
	setp.eq.s32 	%p10, %r14, 0;
	@%p10 bra 	$L__BB0_13;
	add.s32 	%r37, %r34, %r2;
	neg.s32 	%r36, %r14;
$L__BB0_12:
	.pragma "nounroll";
	mul.wide.s32 	%rd22, %r37, 4;
	add.s64 	%rd23, %rd1, %rd22;
	add.s64 	%rd24, %rd2, %rd22;
	add.s64 	%rd25, %rd3, %rd22;
	ld.global.f32 	%f85, [%rd25];
	ld.global.f32 	%f86, [%rd24];
	add.f32 	%f87, %f85, %f86;
	st.global.f32 	[%rd23], %f87;
	add.s32 	%r37, %r37, 1;
	add.s32 	%r36, %r36, 1;
	setp.ne.s32 	%p11, %r36, 0;
	@%p11 bra 	$L__BB0_12;
$L__BB0_13:
	ret;

}


// ===== COMPILED SASS (sm_100) =====

	.target	sm_100

	.elftype	@"ET_EXEC"


//--------------------- .note.nv.tkinfo           --------------------------
	.section	.note.nv.tkinfo,"",@"SHT_NOTE"
	.sectionflags	@"SHF_NOTE_NV_TKINFO"
	.tkinfo
        /*0018*/ 	.word	0x00000002
        /*0030*/ 	.string	""
        /*0030*/ 	.string	"ptxas"
        /*0030*/ 	.string	"Cuda compilation tools, release 13.0, V13.0.88"
        /*0030*/ 	.string	"Build cuda_13.0.r13.0/compiler.36424714_0"
        /*0030*/ 	.string	"-arch sm_100 -m 64 "



//--------------------- .note.nv.cuinfo           --------------------------
	.section	.note.nv.cuinfo,"",@"SHT_NOTE"
	.sectionflags	@"SHF_NOTE_NV_CUINFO"
        /*0018*/ 	.short	0x0002
        /*001a*/ 	.short	0x0064
        /*001c*/ 	.short	0x0082
	.zero		2


//--------------------- .nv.info                  --------------------------
	.section	.nv.info,"",@"SHT_CUDA_INFO"
	.align	4


	//----- nvinfo : EIATTR_REGCOUNT
	.align		4
        /*0000*/ 	.byte	0x04, 0x2f
        /*0002*/ 	.short	(.L_1 - .L_0)
	.align		4
.L_0:
        /*0004*/ 	.word	index@(_Z15matrix_additionPfS_S_ii)
        /*0008*/ 	.word	0x00000016


	//----- nvinfo : EIATTR_FRAME_SIZE
	.align		4
.L_1:
        /*000c*/ 	.byte	0x04, 0x11
        /*000e*/ 	.short	(.L_3 - .L_2)
	.align		4
.L_2:
        /*0010*/ 	.word	index@(_Z15matrix_additionPfS_S_ii)
        /*0014*/ 	.word	0x00000000


	//----- nvinfo : EIATTR_MIN_STACK_SIZE
	.align		4
.L_3:
        /*0018*/ 	.byte	0x04, 0x12
        /*001a*/ 	.short	(.L_5 - .L_4)
	.align		4
.L_4:
        /*001c*/ 	.word	index@(_Z15matrix_additionPfS_S_ii)
        /*0020*/ 	.word	0x00000000
.L_5:


//--------------------- .nv.compat                --------------------------
	.section	.nv.compat,"",@"SHT_CUDA_COMPAT_INFO"
	.align	4
        /*0000*/ 	.byte	0x02, 0x09, 0x00, 0x00, 0x02, 0x02, 0x01, 0x00, 0x02, 0x05, 0x05, 0x00, 0x03, 0x07, 0x01, 0x01
        /*0010*/ 	.byte	0x02, 0x03, 0x00, 0x00, 0x02, 0x06, 0x01, 0x00, 0x04, 0x0b, 0x08, 0x00, 0x09, 0x00, 0x00, 0x00
        /*0020*/ 	.byte	0x00, 0x00, 0x00, 0x00


//--------------------- .nv.info._Z15matrix_additionPfS_S_ii --------------------------
	.section	.nv.info._Z15matrix_additionPfS_S_ii,"",@"SHT_CUDA_INFO"
	.sectionflags	@""
	.align	4


	//----- nvinfo : EIATTR_CUDA_API_VERSION
	.align		4
        /*0000*/ 	.byte	0x04, 0x37
        /*0002*/ 	.short	(.L_7 - .L_6)
.L_6:
        /*0004*/ 	.word	0x00000082


	//----- nvinfo : EIATTR_KPARAM_INFO
	.align		4
.L_7:
        /*0008*/ 	.byte	0x04, 0x17
        /*000a*/ 	.short	(.L_9 - .L_8)
.L_8:
        /*000c*/ 	.word	0x00000000
        /*0010*/ 	.short	0x0004
        /*0012*/ 	.short	0x001c
        /*0014*/ 	.byte	0x00, 0xf0, 0x11, 0x00


	//----- nvinfo : EIATTR_KPARAM_INFO
	.align		4
.L_9:
        /*0018*/ 	.byte	0x04, 0x17
        /*001a*/ 	.short	(.L_11 - .L_10)
.L_10:
        /*001c*/ 	.word	0x00000000
        /*0020*/ 	.short	0x0003
        /*0022*/ 	.short	0x0018
        /*0024*/ 	.byte	0x00, 0xf0, 0x11, 0x00


	//----- nvinfo : EIATTR_KPARAM_INFO
	.align		4
.L_11:
        /*0028*/ 	.byte	0x04, 0x17
        /*002a*/ 	.short	(.L_13 - .L_12)
.L_12:
        /*002c*/ 	.word	0x00000000
        /*0030*/ 	.short	0x0002
        /*0032*/ 	.short	0x0010
        /*0034*/ 	.byte	0x00, 0xf5, 0x21, 0x00


	//----- nvinfo : EIATTR_KPARAM_INFO
	.align		4
.L_13:
        /*0038*/ 	.byte	0x04, 0x17
        /*003a*/ 	.short	(.L_15 - .L_14)
.L_14:
        /*003c*/ 	.word	0x00000000
        /*0040*/ 	.short	0x0001
        /*0042*/ 	.short	0x0008
        /*0044*/ 	.byte	0x00, 0xf5, 0x21, 0x00


	//----- nvinfo : EIATTR_KPARAM_INFO
	.align		4
.L_15:
        /*0048*/ 	.byte	0x04, 0x17
        /*004a*/ 	.short	(.L_17 - .L_16)
.L_16:
        /*004c*/ 	.word	0x00000000
        /*0050*/ 	.short	0x0000
        /*0052*/ 	.short	0x0000
        /*0054*/ 	.byte	0x00, 0xf5, 0x21, 0x00


	//----- nvinfo : EIATTR_SPARSE_MMA_MASK
	.align		4
.L_17:
        /*0058*/ 	.byte	0x03, 0x50
        /*005a*/ 	.short	0x0000


	//----- nvinfo : EIATTR_MAXREG_COUNT
	.align		4
        /*005c*/ 	.byte	0x03, 0x1b
        /*005e*/ 	.short	0x00ff


	//----- nvinfo : EIATTR_MERCURY_ISA_VERSION
	.align		4
        /*0060*/ 	.byte	0x03, 0x5f
        /*0062*/ 	.short	0x0101


	//----- nvinfo : EIATTR_VRC_CTA_INIT_COUNT
	.align		4
        /*0064*/ 	.byte	0x02, 0x4a
	.zero		1
	.zero		1


	//----- nvinfo : EIATTR_EXIT_INSTR_OFFSETS
	.align		4
        /*0068*/ 	.byte	0x04, 0x1c
        /*006a*/ 	.short	(.L_19 - .L_18)


	//   ....[0]....
.L_18:
        /*006c*/ 	.word	0x00000080


	//   ....[1]....
        /*0070*/ 	.word	0x00000680


	//   ....[2]....
        /*0074*/ 	.word	0x00000950


	//   ....[3]....
        /*0078*/ 	.word	0x00000b20


	//   ....[4]....
        /*007c*/ 	.word	0x00000c30


	//----- nvinfo : EIATTR_CBANK_PARAM_SIZE
	.align		4
.L_19:
        /*0080*/ 	.byte	0x03, 0x19
        /*0082*/ 	.short	0x0020


	//----- nvinfo : EIATTR_PARAM_CBANK
	.align		4
        /*0084*/ 	.byte	0x04, 0x0a
        /*0086*/ 	.short	(.L_21 - .L_20)
	.align		4
.L_20:
        /*0088*/ 	.word	index@(.nv.constant0._Z15matrix_additionPfS_S_ii)
        /*008c*/ 	.short	0x0380
        /*008e*/ 	.short	0x0020


	//----- nvinfo : EIATTR_SW_WAR
	.align		4
.L_21:
        /*0090*/ 	.byte	0x04, 0x36
        /*0092*/ 	.short	(.L_23 - .L_22)
.L_22:
        /*0094*/ 	.word	0x00000008
.L_23:


//--------------------- .nv.callgraph             --------------------------
	.section	.nv.callgraph,"",@"SHT_CUDA_CALLGRAPH"
	.align	4
	.sectionentsize	8
	.align		4
        /*0000*/ 	.word	0x00000000
	.align		4
        /*0004*/ 	.word	0xffffffff
	.align		4
        /*0008*/ 	.word	0x00000000
	.align		4
        /*000c*/ 	.word	0xfffffffe
	.align		4
        /*0010*/ 	.word	0x00000000
	.align		4
        /*0014*/ 	.word	0xfffffffd
	.align		4
        /*0018*/ 	.word	0x00000000
	.align		4
        /*001c*/ 	.word	0xfffffffc


//--------------------- .text._Z15matrix_additionPfS_S_ii --------------------------
	.section	.text._Z15matrix_additionPfS_S_ii,"ax",@progbits
	.align	128
        .global         _Z15matrix_additionPfS_S_ii
        .type           _Z15matrix_additionPfS_S_ii,@function
        .size           _Z15matrix_additionPfS_S_ii,(.L_x_6 - _Z15matrix_additionPfS_S_ii)
        .other          _Z15matrix_additionPfS_S_ii,@"STO_CUDA_ENTRY STV_DEFAULT"
_Z15matrix_additionPfS_S_ii:
.text._Z15matrix_additionPfS_S_ii:
[----:B------:R-:W-:Y:S01]  /*0000*/  LDC R1, c[0x0][0x37c] ;  /* 0x0000df00ff017b82 */ /* 0x000fe20000000800 */
[----:B------:R-:W0:Y:S07]  /*0010*/  S2R R5, SR_TID.X ;  /* 0x0000000000057919 */ /* 0x000e2e0000002100 */
[----:B------:R-:W0:Y:S08]  /*0020*/  S2UR UR4, SR_CTAID.X ;  /* 0x00000000000479c3 */ /* 0x000e300000002500 */
[----:B------:R-:W0:Y:S08]  /*0030*/  LDC R0, c[0x0][0x360] ;  /* 0x0000d800ff007b82 */ /* 0x000e300000000800 */
[----:B------:R-:W1:Y:S01]  /*0040*/  LDC.64 R2, c[0x0][0x398] ;  /* 0x0000e600ff027b82 */ /* 0x000e620000000a00 */
[----:B0-----:R-:W-:Y:S01]  /*0050*/  IMAD R0, R0, UR4, R5 ;  /* 0x0000000400007c24 */ /* 0x001fe2000f8e0205 */
[----:B-1----:R-:W-:-:S04]  /*0060*/  ISETP.GE.AND P0, PT, R2, 0x1, PT ;  /* 0x000000010200780c */ /* 0x002fc80003f06270 */
[----:B------:R-:W-:-:S13]  /*0070*/  ISETP.GE.OR P0, PT, R0, R3, !P0 ;  /* 0x000000030000720c */ /* 0x000fda0004706670 */
[----:B------:R-:W-:Y:S05]  /*0080*/  @P0 EXIT ;  /* 0x000000000000094d */ /* 0x000fea0003800000 */
[C---:B------:R-:W-:Y:S01]  /*0090*/  ISETP.GE.U32.AND P1, PT, R2.reuse, 0x10, PT ;  /* 0x000000100200780c */ /* 0x040fe20003f26070 */
[----:B------:R-:W0:Y:S01]  /*00a0*/  LDCU.64 UR10, c[0x0][0x358] ;  /* 0x00006b00ff0a77ac */ /* 0x000e220008000a00 */
[----:B------:R-:W-:Y:S01]  /*00b0*/  LOP3.LUT R14, R2, 0xf, RZ, 0xc0, !PT ;  /* 0x0000000f020e7812 */ /* 0x000fe200078ec0ff */
[----:B------:R-:W-:Y:S02]  /*00c0*/  HFMA2 R3, -RZ, RZ, 0, 0 ;  /* 0x00000000ff037431 */ /* 0x000fe400000001ff */
[----:B------:R-:W-:Y:S01]  /*00d0*/  IMAD R0, R0, R2, RZ ;  /* 0x0000000200007224 */ /* 0x000fe200078e02ff */
[----:B------:R-:W-:-:S07]  /*00e0*/  ISETP.NE.AND P0, PT, R14, RZ, PT ;  /* 0x000000ff0e00720c */ /* 0x000fce0003f05270 */
[----:B------:R-:W-:Y:S06]  /*00f0*/  @!P1 BRA `(.L_x_0) ;  /* 0x0000000400609947 */ /* 0x000fec0003800000 */
[----:B------:R-:W1:Y:S01]  /*0100*/  LDCU.128 UR12, c[0x0][0x380] ;  /* 0x00007000ff0c77ac */ /* 0x000e620008000c00 */
[----:B------:R-:W-:Y:S02]  /*0110*/  LOP3.LUT R3, R2, 0x7ffffff0, RZ, 0xc0, !PT ;  /* 0x7ffffff002037812 */ /* 0x000fe400078ec0ff */
[----:B------:R-:W-:Y:S01]  /*0120*/  MOV R10, R0 ;  /* 0x00000000000a7202 */ /* 0x000fe20000000f00 */
[----:B------:R-:W2:Y:S01]  /*0130*/  LDCU.64 UR6, c[0x0][0x390] ;  /* 0x00007200ff0677ac */ /* 0x000ea20008000a00 */
[----:B------:R-:W-:Y:S01]  /*0140*/  IADD3 R11, PT, PT, -R3, RZ, RZ ;  /* 0x000000ff030b7210 */ /* 0x000fe20007ffe1ff */
[----:B-1----:R-:W-:Y:S02]  /*0150*/  UIADD3 UR8, UP0, UPT, UR14, 0x20, URZ ;  /* 0x000000200e087890 */ /* 0x002fe4000ff1e0ff */
[----:B------:R-:W-:Y:S02]  /*0160*/  UIADD3 UR4, UP2, UPT, UR12, 0x20, URZ ;  /* 0x000000200c047890 */ /* 0x000fe4000ff5e0ff */
[----:B--2---:R-:W-:-:S02]  /*0170*/  UIADD3 UR6, UP1, UPT, UR6, 0x20, URZ ;  /* 0x0000002006067890 */ /* 0x004fc4000ff3e0ff */
[----:B------:R-:W-:Y:S02]  /*0180*/  UIADD3.X UR9, UPT, UPT, URZ, UR15, URZ, UP0, !UPT ;  /* 0x0000000fff097290 */ /* 0x000fe400087fe4ff */
[----:B------:R-:W-:Y:S02]  /*0190*/  UIADD3.X UR5, UPT, UPT, URZ, UR13, URZ, UP2, !UPT ;  /* 0x0000000dff057290 */ /* 0x000fe400097fe4ff */
[----:B------:R-:W-:-:S12]  /*01a0*/  UIADD3.X UR7, UPT, UPT, URZ, UR7, URZ, UP1, !UPT ;  /* 0x00000007ff077290 */ /* 0x000fd80008ffe4ff */
.L_x_1:
[----:B------:R-:W-:Y:S02]  /*01b0*/  MOV R4, UR8 ;  /* 0x0000000800047c02 */ /* 0x000fe40008000f00 */
[----:B------:R-:W-:Y:S02]  /*01c0*/  MOV R5, UR9 ;  /* 0x0000000900057c02 */ /* 0x000fe40008000f00 */
[----:B------:R-:W-:Y:S02]  /*01d0*/  MOV R6, UR6 ;  /* 0x0000000600067c02 */ /* 0x000fe40008000f00 */
[----:B------:R-:W-:Y:S01]  /*01e0*/  MOV R7, UR7 ;  /* 0x0000000700077c02 */ /* 0x000fe20008000f00 */
[----:B------:R-:W-:-:S04]  /*01f0*/  IMAD.WIDE R4, R10, 0x4, R4 ;  /* 0x000000040a047825 */ /* 0x000fc800078e0204 */
[----:B------:R-:W-:Y:S01]  /*0200*/  IMAD.WIDE R6, R10, 0x4, R6 ;  /* 0x000000040a067825 */ /* 0x000fe200078e0206 */
[----:B0-----:R-:W2:Y:S04]  /*0210*/  LDG.E R12, desc[UR10][R4.64+-0x20] ;  /* 0xffffe00a040c7981 */ /* 0x001ea8000c1e1900 */
[----:B----4-:R-:W2:Y:S01]  /*0220*/  LDG.E R13, desc[UR10][R6.64+-0x20] ;  /* 0xffffe00a060d7981 */ /* 0x010ea2000c1e1900 */
[----:B------:R-:W-:Y:S02]  /*0230*/  MOV R8, UR4 ;  /* 0x0000000400087c02 */ /* 0x000fe40008000f00 */
[----:B------:R-:W-:-:S03]  /*0240*/  MOV R9, UR5 ;  /* 0x0000000500097c02 */ /* 0x000fc60008000f00 */
[----:B------:R-:W-:-:S04]  /*0250*/  IMAD.WIDE R8, R10, 0x4, R8 ;  /* 0x000000040a087825 */ /* 0x000fc800078e0208 */
[----:B--2---:R-:W-:-:S05]  /*0260*/  FADD R13, R12, R13 ;  /* 0x0000000d0c0d7221 */ /* 0x004fca0000000000 */
[----:B------:R0:W-:Y:S04]  /*0270*/  STG.E desc[UR10][R8.64+-0x20], R13 ;  /* 0xffffe00d08007986 */ /* 0x0001e8000c10190a */
[----:B------:R-:W2:Y:S04]  /*0280*/  LDG.E R12, desc[UR10][R4.64+-0x1c] ;  /* 0xffffe40a040c7981 */ /* 0x000ea8000c1e1900 */
[----:B------:R-:W2:Y:S02]  /*0290*/  LDG.E R15, desc[UR10][R6.64+-0x1c] ;  /* 0xffffe40a060f7981 */ /* 0x000ea4000c1e1900 */
[----:B--2---:R-:W-:-:S05]  /*02a0*/  FADD R15, R12, R15 ;  /* 0x0000000f0c0f7221 */ /* 0x004fca0000000000 */
[----:B------:R1:W-:Y:S04]  /*02b0*/  STG.E desc[UR10][R8.64+-0x1c], R15 ;  /* 0xffffe40f08007986 */ /* 0x0003e8000c10190a */
[----:B------:R-:W2:Y:S04]  /*02c0*/  LDG.E R12, desc[UR10][R4.64+-0x18] ;  /* 0xffffe80a040c7981 */ /* 0x000ea8000c1e1900 */
[----:B------:R-:W2:Y:S02]  /*02d0*/  LDG.E R17, desc[UR10][R6.64+-0x18] ;  /* 0xffffe80a06117981 */ /* 0x000ea4000c1e1900 */
[----:B--2---:R-:W-:-:S05]  /*02e0*/  FADD R17, R12, R17 ;  /* 0x000000110c117221 */ /* 0x004fca0000000000 */
[----:B------:R2:W-:Y:S04]  /*02f0*/  STG.E desc[UR10][R8.64+-0x18], R17 ;  /* 0xffffe81108007986 */ /* 0x0005e8000c10190a */
[----:B------:R-:W3:Y:S04]  /*0300*/  LDG.E R12, desc[UR10][R4.64+-0x14] ;  /* 0xffffec0a040c7981 */ /* 0x000ee8000c1e1900 */
[----:B------:R-:W3:Y:S02]  /*0310*/  LDG.E R19, desc[UR10][R6.64+-0x14] ;  /* 0xffffec0a06137981 */ /* 0x000ee4000c1e1900 */
[----:B---3--:R-:W-:-:S05]  /*0320*/  FADD R19, R12, R19 ;  /* 0x000000130c137221 */ /* 0x008fca0000000000 */
[----:B------:R3:W-:Y:S04]  /*0330*/  STG.E desc[UR10][R8.64+-0x14], R19 ;  /* 0xffffec1308007986 */ /* 0x0007e8000c10190a */
[----:B------:R-:W4:Y:S04]  /*0340*/  LDG.E R12, desc[UR10][R4.64+-0x10] ;  /* 0xfffff00a040c7981 */ /* 0x000f28000c1e1900 */
[----:B0-----:R-:W4:Y:S02]  /*0350*/  LDG.E R13, desc[UR10][R6.64+-0x10] ;  /* 0xfffff00a060d7981 */ /* 0x001f24000c1e1900 */
[----:B----4-:R-:W-:-:S05]  /*0360*/  FADD R13, R12, R13 ;  /* 0x0000000d0c0d7221 */ /* 0x010fca0000000000 */
[----:B------:R0:W-:Y:S04]  /*0370*/  STG.E desc[UR10][R8.64+-0x10], R13 ;  /* 0xfffff00d08007986 */ /* 0x0001e8000c10190a */
[----:B------:R-:W4:Y:S04]  /*0380*/  LDG.E R12, desc[UR10][R4.64+-0xc] ;  /* 0xfffff40a040c7981 */ /* 0x000f28000c1e1900 */
[----:B-1----:R-:W4:Y:S02]  /*0390*/  LDG.E R15, desc[UR10][R6.64+-0xc] ;  /* 0xfffff40a060f7981 */ /* 0x002f24000c1e1900 */
[----:B----4-:R-:W-:-:S05]  /*03a0*/  FADD R15, R12, R15 ;  /* 0x0000000f0c0f7221 */ /* 0x010fca0000000000 */
[----:B------:R1:W-:Y:S04]  /*03b0*/  STG.E desc[UR10][R8.64+-0xc], R15 ;  /* 0xfffff40f08007986 */ /* 0x0003e8000c10190a */
[----:B------:R-:W4:Y:S04]  /*03c0*/  LDG.E R12, desc[UR10][R4.64+-0x8] ;  /* 0xfffff80a040c7981 */ /* 0x000f28000c1e1900 */
[----:B--2---:R-:W4:Y:S02]  /*03d0*/  LDG.E R17, desc[UR10][R6.64+-0x8] ;  /* 0xfffff80a06117981 */ /* 0x004f24000c1e1900 */
[----:B----4-:R-:W-:-:S05]  /*03e0*/  FADD R17, R12, R17 ;  /* 0x000000110c117221 */ /* 0x010fca0000000000 */
[----:B------:R2:W-:Y:S04]  /*03f0*/  STG.E desc[UR10][R8.64+-0x8], R17 ;  /* 0xfffff81108007986 */ /* 0x0005e8000c10190a */
[----:B------:R-:W4:Y:S04]  /*0400*/  LDG.E R12, desc[UR10][R4.64+-0x4] ;  /* 0xfffffc0a040c7981 */ /* 0x000f28000c1e1900 */
[----:B---3--:R-:W4:Y:S02]  /*0410*/  LDG.E R19, desc[UR10][R6.64+-0x4] ;  /* 0xfffffc0a06137981 */ /* 0x008f24000c1e1900 */
[----:B----4-:R-:W-:-:S05]  /*0420*/  FADD R19, R12, R19 ;  /* 0x000000130c137221 */ /* 0x010fca0000000000 */
        /* <DEDUP_REMOVED lines=21> */
[----:B------:R-:W5:Y:S04]  /*0580*/  LDG.E R12, desc[UR10][R4.64+0x14] ;  /* 0x0000140a040c7981 */ /* 0x000f68000c1e1900 */
[----:B-1----:R-:W5:Y:S02]  /*0590*/  LDG.E R15, desc[UR10][R6.64+0x14] ;  /* 0x0000140a060f7981 */ /* 0x002f64000c1e1900 */
[----:B-----5:R-:W-:-:S05]  /*05a0*/  FADD R15, R12, R15 ;  /* 0x0000000f0c0f7221 */ /* 0x020fca0000000000 */
[----:B------:R4:W-:Y:S04]  /*05b0*/  STG.E desc[UR10][R8.64+0x14], R15 ;  /* 0x0000140f08007986 */ /* 0x0009e8000c10190a */
[----:B------:R-:W5:Y:S04]  /*05c0*/  LDG.E R12, desc[UR10][R4.64+0x18] ;  /* 0x0000180a040c7981 */ /* 0x000f68000c1e1900 */
[----:B--2---:R-:W5:Y:S01]  /*05d0*/  LDG.E R17, desc[UR10][R6.64+0x18] ;  /* 0x0000180a06117981 */ /* 0x004f62000c1e1900 */
[----:B------:R-:W-:Y:S01]  /*05e0*/  IADD3 R11, PT, PT, R11, 0x10, RZ ;  /* 0x000000100b0b7810 */ /* 0x000fe20007ffe0ff */
[----:B-----5:R-:W-:-:S05]  /*05f0*/  FADD R17, R12, R17 ;  /* 0x000000110c117221 */ /* 0x020fca0000000000 */
[----:B------:R4:W-:Y:S04]  /*0600*/  STG.E desc[UR10][R8.64+0x18], R17 ;  /* 0x0000181108007986 */ /* 0x0009e8000c10190a */
[----:B------:R-:W2:Y:S04]  /*0610*/  LDG.E R12, desc[UR10][R4.64+0x1c] ;  /* 0x00001c0a040c7981 */ /* 0x000ea8000c1e1900 */
[----:B---3--:R-:W2:Y:S01]  /*0620*/  LDG.E R19, desc[UR10][R6.64+0x1c] ;  /* 0x00001c0a06137981 */ /* 0x008ea2000c1e1900 */
[----:B------:R-:W-:Y:S02]  /*0630*/  ISETP.NE.AND P1, PT, R11, RZ, PT ;  /* 0x000000ff0b00720c */ /* 0x000fe40003f25270 */
[----:B------:R-:W-:Y:S01]  /*0640*/  IADD3 R10, PT, PT, R10, 0x10, RZ ;  /* 0x000000100a0a7810 */ /* 0x000fe20007ffe0ff */
[----:B--2---:R-:W-:-:S05]  /*0650*/  FADD R19, R12, R19 ;  /* 0x000000130c137221 */ /* 0x004fca0000000000 */
[----:B------:R4:W-:Y:S05]  /*0660*/  STG.E desc[UR10][R8.64+0x1c], R19 ;  /* 0x00001c1308007986 */ /* 0x0009ea000c10190a */
[----:B------:R-:W-:Y:S05]  /*0670*/  @P1 BRA `(.L_x_1) ;  /* 0xfffffff800cc1947 */ /* 0x000fea000383ffff */
.L_x_0:
[----:B0-----:R-:W-:Y:S05]  /*0680*/  @!P0 EXIT ;  /* 0x000000000000894d */ /* 0x001fea0003800000 */
[----:B------:R-:W-:Y:S02]  /*0690*/  ISETP.GE.U32.AND P0, PT, R14, 0x8, PT ;  /* 0x000000080e00780c */ /* 0x000fe40003f06070 */
[----:B------:R-:W-:-:S04]  /*06a0*/  LOP3.LUT R12, R2, 0x7, RZ, 0xc0, !PT ;  /* 0x00000007020c7812 */ /* 0x000fc800078ec0ff */
[----:B------:R-:W-:-:S07]  /*06b0*/  ISETP.NE.AND P1, PT, R12, RZ, PT ;  /* 0x000000ff0c00720c */ /* 0x000fce0003f25270 */
[----:B------:R-:W-:Y:S06]  /*06c0*/  @!P0 BRA `(.L_x_2) ;  /* 0x0000000000a08947 */ /* 0x000fec0003800000 */
[----:B------:R-:W0:Y:S01]  /*06d0*/  LDC.64 R4, c[0x0][0x388] ;  /* 0x0000e200ff047b82 */ /* 0x000e220000000a00 */
[----:B------:R-:W-:-:S07]  /*06e0*/  IADD3 R11, PT, PT, R0, R3, RZ ;  /* 0x00000003000b7210 */ /* 0x000fce0007ffe0ff */
[----:B------:R-:W1:Y:S08]  /*06f0*/  LDC.64 R6, c[0x0][0x390] ;  /* 0x0000e400ff067b82 */ /* 0x000e700000000a00 */
[----:B----4-:R-:W2:Y:S01]  /*0700*/  LDC.64 R8, c[0x0][0x380] ;  /* 0x0000e000ff087b82 */ /* 0x010ea20000000a00 */
[----:B0-----:R-:W-:-:S05]  /*0710*/  IMAD.WIDE R4, R11, 0x4, R4 ;  /* 0x000000040b047825 */ /* 0x001fca00078e0204 */
[----:B------:R-:W3:Y:S01]  /*0720*/  LDG.E R10, desc[UR10][R4.64] ;  /* 0x0000000a040a7981 */ /* 0x000ee2000c1e1900 */
[----:B-1----:R-:W-:-:S05]  /*0730*/  IMAD.WIDE R6, R11, 0x4, R6 ;  /* 0x000000040b067825 */ /* 0x002fca00078e0206 */
[----:B------:R-:W3:Y:S01]  /*0740*/  LDG.E R13, desc[UR10][R6.64] ;  /* 0x0000000a060d7981 */ /* 0x000ee2000c1e1900 */
[----:B--2---:R-:W-:-:S04]  /*0750*/  IMAD.WIDE R8, R11, 0x4, R8 ;  /* 0x000000040b087825 */ /* 0x004fc800078e0208 */
[----:B---3--:R-:W-:-:S05]  /*0760*/  FADD R13, R10, R13 ;  /* 0x0000000d0a0d7221 */ /* 0x008fca0000000000 */
        /* <DEDUP_REMOVED lines=25> */
[----:B------:R-:W2:Y:S04]  /*0900*/  LDG.E R10, desc[UR10][R4.64+0x1c] ;  /* 0x00001c0a040a7981 */ /* 0x000ea8000c1e1900 */
[----:B---3--:R-:W2:Y:S01]  /*0910*/  LDG.E R17, desc[UR10][R6.64+0x1c] ;  /* 0x00001c0a06117981 */ /* 0x008ea2000c1e1900 */
[----:B------:R-:W-:Y:S01]  /*0920*/  IADD3 R3, PT, PT, R3, 0x8, RZ ;  /* 0x0000000803037810 */ /* 0x000fe20007ffe0ff */
[----:B--2---:R-:W-:-:S05]  /*0930*/  FADD R17, R10, R17 ;  /* 0x000000110a117221 */ /* 0x004fca0000000000 */
[----:B------:R0:W-:Y:S02]  /*0940*/  STG.E desc[UR10][R8.64+0x1c], R17 ;  /* 0x00001c1108007986 */ /* 0x0001e4000c10190a */
.L_x_2:
[----:B------:R-:W-:Y:S05]  /*0950*/  @!P1 EXIT ;  /* 0x000000000000994d */ /* 0x000fea0003800000 */
[----:B------:R-:W-:Y:S02]  /*0960*/  ISETP.GE.U32.AND P0, PT, R12, 0x4, PT ;  /* 0x000000040c00780c */ /* 0x000fe40003f06070 */
[----:B------:R-:W-:-:S04]  /*0970*/  LOP3.LUT R2, R2, 0x3, RZ, 0xc0, !PT ;  /* 0x0000000302027812 */ /* 0x000fc800078ec0ff */
[----:B------:R-:W-:-:S07]  /*0980*/  ISETP.NE.AND P1, PT, R2, RZ, PT ;  /* 0x000000ff0200720c */ /* 0x000fce0003f25270 */
[----:B------:R-:W-:Y:S06]  /*0990*/  @!P0 BRA `(.L_x_3) ;  /* 0x0000000000608947 */ /* 0x000fec0003800000 */
[----:B------:R-:W1:Y:S01]  /*09a0*/  LDC.64 R4, c[0x0][0x388] ;  /* 0x0000e200ff047b82 */ /* 0x000e620000000a00 */
[----:B0---4-:R-:W-:-:S07]  /*09b0*/  IADD3 R13, PT, PT, R0, R3, RZ ;  /* 0x00000003000d7210 */ /* 0x011fce0007ffe0ff */
[----:B------:R-:W0:Y:S08]  /*09c0*/  LDC.64 R6, c[0x0][0x390] ;  /* 0x0000e400ff067b82 */ /* 0x000e300000000a00 */
[----:B------:R-:W2:Y:S01]  /*09d0*/  LDC.64 R8, c[0x0][0x380] ;  /* 0x0000e000ff087b82 */ /* 0x000ea20000000a00 */
[----:B-1----:R-:W-:-:S05]  /*09e0*/  IMAD.WIDE R4, R13, 0x4, R4 ;  /* 0x000000040d047825 */ /* 0x002fca00078e0204 */
[----:B------:R-:W3:Y:S01]  /*09f0*/  LDG.E R10, desc[UR10][R4.64] ;  /* 0x0000000a040a7981 */ /* 0x000ee2000c1e1900 */
[----:B0-----:R-:W-:-:S05]  /*0a00*/  IMAD.WIDE R6, R13, 0x4, R6 ;  /* 0x000000040d067825 */ /* 0x001fca00078e0206 */
        /* <DEDUP_REMOVED lines=12> */
[----:B------:R-:W2:Y:S04]  /*0ad0*/  LDG.E R10, desc[UR10][R4.64+0xc] ;  /* 0x00000c0a040a7981 */ /* 0x000ea8000c1e1900 */
[----:B------:R-:W2:Y:S01]  /*0ae0*/  LDG.E R17, desc[UR10][R6.64+0xc] ;  /* 0x00000c0a06117981 */ /* 0x000ea2000c1e1900 */
[----:B------:R-:W-:Y:S01]  /*0af0*/  IADD3 R3, PT, PT, R3, 0x4, RZ ;  /* 0x0000000403037810 */ /* 0x000fe20007ffe0ff */
[----:B--2---:R-:W-:-:S05]  /*0b00*/  FADD R17, R10, R17 ;  /* 0x000000110a117221 */ /* 0x004fca0000000000 */
[----:B------:R1:W-:Y:S02]  /*0b10*/  STG.E desc[UR10][R8.64+0xc], R17 ;  /* 0x00000c1108007986 */ /* 0x0003e4000c10190a */
.L_x_3:
[----:B------:R-:W-:Y:S05]  /*0b20*/  @!P1 EXIT ;  /* 0x000000000000994d */ /* 0x000fea0003800000 */
[----:B01----:R-:W0:Y:S01]  /*0b30*/  LDC.64 R10, c[0x0][0x390] ;  /* 0x0000e400ff0a7b82 */ /* 0x003e220000000a00 */
[----:B----4-:R-:W-:Y:S02]  /*0b40*/  IADD3 R15, PT, PT, R0, R3, RZ ;  /* 0x00000003000f7210 */ /* 0x010fe40007ffe0ff */
[----:B------:R-:W-:-:S05]  /*0b50*/  IADD3 R0, PT, PT, -R2, RZ, RZ ;  /* 0x000000ff02007210 */ /* 0x000fca0007ffe1ff */
[----:B------:R-:W1:Y:S08]  /*0b60*/  LDC.64 R8, c[0x0][0x380] ;  /* 0x0000e000ff087b82 */ /* 0x000e700000000a00 */
[----:B------:R-:W2:Y:S02]  /*0b70*/  LDC.64 R12, c[0x0][0x388] ;  /* 0x0000e200ff0c7b82 */ /* 0x000ea40000000a00 */
.L_x_4:
[----:B0-----:R-:W-:-:S04]  /*0b80*/  IMAD.WIDE R4, R15, 0x4, R10 ;  /* 0x000000040f047825 */ /* 0x001fc800078e020a */
[C---:B--2---:R-:W-:Y:S02]  /*0b90*/  IMAD.WIDE R6, R15.reuse, 0x4, R12 ;  /* 0x000000040f067825 */ /* 0x044fe400078e020c */
[----:B------:R-:W2:Y:S04]  /*0ba0*/  LDG.E R5, desc[UR10][R4.64] ;  /* 0x0000000a04057981 */ /* 0x000ea8000c1e1900 */
[----:B------:R-:W2:Y:S01]  /*0bb0*/  LDG.E R6, desc[UR10][R6.64] ;  /* 0x0000000a06067981 */ /* 0x000ea2000c1e1900 */
[----:B------:R-:W-:Y:S01]  /*0bc0*/  IADD3 R0, PT, PT, R0, 0x1, RZ ;  /* 0x0000000100007810 */ /* 0x000fe20007ffe0ff */
[C---:B-1-3--:R-:W-:Y:S01]  /*0bd0*/  IMAD.WIDE R2, R15.reuse, 0x4, R8 ;  /* 0x000000040f027825 */ /* 0x04afe200078e0208 */
[----:B------:R-:W-:Y:S02]  /*0be0*/  IADD3 R15, PT, PT, R15, 0x1, RZ ;  /* 0x000000010f0f7810 */ /* 0x000fe40007ffe0ff */
[----:B------:R-:W-:Y:S01]  /*0bf0*/  ISETP.NE.AND P0, PT, R0, RZ, PT ;  /* 0x000000ff0000720c */ /* 0x000fe20003f05270 */
[----:B--2---:R-:W-:-:S05]  /*0c00*/  FADD R17, R6, R5 ;  /* 0x0000000506117221 */ /* 0x004fca0000000000 */
[----:B------:R3:W-:Y:S07]  /*0c10*/  STG.E desc[UR10][R2.64], R17 ;  /* 0x0000001102007986 */ /* 0x0007ee000c10190a */
[----:B------:R-:W-:Y:S05]  /*0c20*/  @P0 BRA `(.L_x_4) ;  /* 0xfffffffc00d40947 */ /* 0x000fea000383ffff */
[----:B------:R-:W-:Y:S05]  /*0c30*/  EXIT ;  /* 0x000000000000794d */ /* 0x000fea0003800000 */
.L_x_5:
[----:B------:R-:W-:-:S00]  /*0c40*/  BRA `(.L_x_5) ;  /* 0xfffffffc00fc7947 */ /* 0x000fc0000383ffff */
[----:B------:R-:W-:-:S00]  /*0c50*/  NOP ;  /* 0x0000000000007918 */ /* 0x000fc00000000000 */
        /* <DEDUP_REMOVED lines=10> */
.L_x_6:


//--------------------- .nv.shared.reserved.0     --------------------------
	.section	.nv.shared.reserved.0,"aw",@nobits
	.weak		__nv_reservedSMEM_offset_0_alias
	.size		__nv_reservedSMEM_offset_0_alias, 0, 64
	.other		__nv_reservedSMEM_offset_0_alias,@"STO_CUDA_RESERVED_SHARED STV_DEFAULT"
__nv_reservedSMEM_offset_0_alias:
	.zero		0
	.zero		64


//--------------------- .nv.constant0._Z15matrix_additionPfS_S_ii --------------------------
	.section	.nv.constant0._Z15matrix_additionPfS_S_ii,"a",@progbits
	.sectionflags	@""
	.align	4
.nv.constant0._Z15matrix_additionPfS_S_ii:
	.zero		928


//--------------------- SYMBOLS --------------------------

	.type		.nv.reservedSmem.offset0,@object
	.size		.nv.reservedSmem.offset0,0x4
